	.headerflags	@"EF_CUDA_TEXMODE_UNIFIED EF_CUDA_64BIT_ADDRESS EF_CUDA_ACCELERATORS EF_CUDA_SM90 EF_CUDA_VIRTUAL_SM(EF_CUDA_SM90)"
	.elftype	@"ET_EXEC"


//--------------------- .nv.info                  --------------------------
	.section	.nv.info,"",@"SHT_CUDA_INFO"
	.align	4


	//----- nvinfo : EIATTR_REGCOUNT
	.align		4
        /*0000*/ 	.byte	0x04, 0x2f
        /*0002*/ 	.short	(.L_3 - .L_2)
	.align		4
.L_2:
        /*0004*/ 	.word	index@(triton_poi_fused__native_batch_norm_legit_no_training_7)
        /*0008*/ 	.word	0x00000020


	//----- nvinfo : EIATTR_MIN_STACK_SIZE
	.align		4
.L_3:
        /*000c*/ 	.byte	0x04, 0x12
        /*000e*/ 	.short	(.L_5 - .L_4)
	.align		4
.L_4:
        /*0010*/ 	.word	index@(triton_poi_fused__native_batch_norm_legit_no_training_7)
        /*0014*/ 	.word	0x00000000


	//----- nvinfo : EIATTR_FRAME_SIZE
	.align		4
.L_5:
        /*0018*/ 	.byte	0x04, 0x11
        /*001a*/ 	.short	(.L_7 - .L_6)
	.align		4
.L_6:
        /*001c*/ 	.word	index@(triton_poi_fused__native_batch_norm_legit_no_training_7)
        /*0020*/ 	.word	0x00000000


	//----- nvinfo : EIATTR_MIN_STACK_SIZE
	.align		4
.L_7:
        /*0024*/ 	.byte	0x04, 0x12
        /*0026*/ 	.short	(.L_9 - .L_8)
	.align		4
.L_8:
        /*0028*/ 	.word	index@(triton_poi_fused__native_batch_norm_legit_no_training_7)
        /*002c*/ 	.word	0x00000000
.L_9:


//--------------------- .nv.info.triton_poi_fused__native_batch_norm_legit_no_training_7 --------------------------
	.section	.nv.info.triton_poi_fused__native_batch_norm_legit_no_training_7,"",@"SHT_CUDA_INFO"
	.sectionflags	@""
	.align	4


	//----- nvinfo : EIATTR_CUDA_API_VERSION
	.align		4
        /*0000*/ 	.byte	0x04, 0x37
        /*0002*/ 	.short	(.L_11 - .L_10)
.L_10:
        /*0004*/ 	.word	0x0000007c


	//----- nvinfo : EIATTR_KPARAM_INFO
	.align		4
.L_11:
        /*0008*/ 	.byte	0x04, 0x17
        /*000a*/ 	.short	(.L_13 - .L_12)
.L_12:
        /*000c*/ 	.word	0x00000000
        /*0010*/ 	.short	0x0007
        /*0012*/ 	.short	0x0034
        /*0014*/ 	.byte	0x00, 0xf0, 0x11, 0x00


	//----- nvinfo : EIATTR_KPARAM_INFO
	.align		4
.L_13:
        /*0018*/ 	.byte	0x04, 0x17
        /*001a*/ 	.short	(.L_15 - .L_14)
.L_14:
        /*001c*/ 	.word	0x00000000
        /*0020*/ 	.short	0x0006
        /*0022*/ 	.short	0x0030
        /*0024*/ 	.byte	0x00, 0xf0, 0x11, 0x00


	//----- nvinfo : EIATTR_KPARAM_INFO
	.align		4
.L_15:
        /*0028*/ 	.byte	0x04, 0x17
        /*002a*/ 	.short	(.L_17 - .L_16)
.L_16:
        /*002c*/ 	.word	0x00000000
        /*0030*/ 	.short	0x0005
        /*0032*/ 	.short	0x0028
        /*0034*/ 	.byte	0x00, 0xf4, 0x21, 0x00


	//----- nvinfo : EIATTR_KPARAM_INFO
	.align		4
.L_17:
        /*0038*/ 	.byte	0x04, 0x17
        /*003a*/ 	.short	(.L_19 - .L_18)
.L_18:
        /*003c*/ 	.word	0x00000000
        /*0040*/ 	.short	0x0004
        /*0042*/ 	.short	0x0020
        /*0044*/ 	.byte	0x00, 0xf4, 0x21, 0x00


	//----- nvinfo : EIATTR_KPARAM_INFO
	.align		4
.L_19:
        /*0048*/ 	.byte	0x04, 0x17
        /*004a*/ 	.short	(.L_21 - .L_20)
.L_20:
        /*004c*/ 	.word	0x00000000
        /*0050*/ 	.short	0x0003
        /*0052*/ 	.short	0x0018
        /*0054*/ 	.byte	0x00, 0xf4, 0x21, 0x00


	//----- nvinfo : EIATTR_KPARAM_INFO
	.align		4
.L_21:
        /*0058*/ 	.byte	0x04, 0x17
        /*005a*/ 	.short	(.L_23 - .L_22)
.L_22:
        /*005c*/ 	.word	0x00000000
        /*0060*/ 	.short	0x0002
        /*0062*/ 	.short	0x0010
        /*0064*/ 	.byte	0x00, 0xf4, 0x21, 0x00


	//----- nvinfo : EIATTR_KPARAM_INFO
	.align		4
.L_23:
        /*0068*/ 	.byte	0x04, 0x17
        /*006a*/ 	.short	(.L_25 - .L_24)
.L_24:
        /*006c*/ 	.word	0x00000000
        /*0070*/ 	.short	0x0001
        /*0072*/ 	.short	0x0008
        /*0074*/ 	.byte	0x00, 0xf4, 0x21, 0x00


	//----- nvinfo : EIATTR_KPARAM_INFO
	.align		4
.L_25:
        /*0078*/ 	.byte	0x04, 0x17
        /*007a*/ 	.short	(.L_27 - .L_26)
.L_26:
        /*007c*/ 	.word	0x00000000
        /*0080*/ 	.short	0x0000
        /*0082*/ 	.short	0x0000
        /*0084*/ 	.byte	0x00, 0xf4, 0x21, 0x00


	//----- nvinfo : EIATTR_SPARSE_MMA_MASK
	.align		4
.L_27:
        /*0088*/ 	.byte	0x03, 0x50
        /*008a*/ 	.short	0x0000


	//----- nvinfo : EIATTR_MAXREG_COUNT
	.align		4
        /*008c*/ 	.byte	0x03, 0x1b
        /*008e*/ 	.short	0x00ff


	//----- nvinfo : EIATTR_EXIT_INSTR_OFFSETS
	.align		4
        /*0090*/ 	.byte	0x04, 0x1c
        /*0092*/ 	.short	(.L_29 - .L_28)


	//   ....[0]....
.L_28:
        /*0094*/ 	.word	0x00000640


	//   ....[1]....
        /*0098*/ 	.word	0x00000660


	//----- nvinfo : EIATTR_REQNTID
	.align		4
.L_29:
        /*009c*/ 	.byte	0x04, 0x10
        /*009e*/ 	.short	(.L_31 - .L_30)
.L_30:
        /*00a0*/ 	.word	0x00000080
        /*00a4*/ 	.word	0x00000001
        /*00a8*/ 	.word	0x00000001


	//----- nvinfo : EIATTR_CBANK_PARAM_SIZE
	.align		4
.L_31:
        /*00ac*/ 	.byte	0x03, 0x19
        /*00ae*/ 	.short	0x0038


	//----- nvinfo : EIATTR_PARAM_CBANK
	.align		4
        /*00b0*/ 	.byte	0x04, 0x0a
        /*00b2*/ 	.short	(.L_33 - .L_32)
	.align		4
.L_32:
        /*00b4*/ 	.word	index@(.nv.constant0.triton_poi_fused__native_batch_norm_legit_no_training_7)
        /*00b8*/ 	.short	0x0210
        /*00ba*/ 	.short	0x0038


	//----- nvinfo : EIATTR_SW_WAR
	.align		4
.L_33:
        /*00bc*/ 	.byte	0x04, 0x36
        /*00be*/ 	.short	(.L_35 - .L_34)
.L_34:
        /*00c0*/ 	.word	0x00000008
.L_35:


//--------------------- .nv.callgraph             --------------------------
	.section	.nv.callgraph,"",@"SHT_CUDA_CALLGRAPH"
	.align	4
	.sectionentsize	8
	.align		4
        /*0000*/ 	.word	0x00000000
	.align		4
        /*0004*/ 	.word	0xffffffff
	.align		4
        /*0008*/ 	.word	0x00000000
	.align		4
        /*000c*/ 	.word	0xfffffffe
	.align		4
        /*0010*/ 	.word	0x00000000
	.align		4
        /*0014*/ 	.word	0xfffffffd
	.align		4
        /*0018*/ 	.word	0x00000000
	.align		4
        /*001c*/ 	.word	0xfffffffc


//--------------------- .nv.constant4             --------------------------
	.section	.nv.constant4,"a",@progbits
	.align	8
	.align		8
.nv.constant4:
        /*0000*/ 	.dword	_$_str
	.align		8
        /*0008*/ 	.dword	_$_str_$_2


//--------------------- .text.triton_poi_fused__native_batch_norm_legit_no_training_7 --------------------------
	.section	.text.triton_poi_fused__native_batch_norm_legit_no_training_7,"ax",@progbits
	.align	128
        .global         triton_poi_fused__native_batch_norm_legit_no_training_7
        .type           triton_poi_fused__native_batch_norm_legit_no_training_7,@function
        .size           triton_poi_fused__native_batch_norm_legit_no_training_7,(.L_x_1 - triton_poi_fused__native_batch_norm_legit_no_training_7)
        .other          triton_poi_fused__native_batch_norm_legit_no_training_7,@"STO_CUDA_ENTRY STV_DEFAULT"
triton_poi_fused__native_batch_norm_legit_no_training_7:
.text.triton_poi_fused__native_batch_norm_legit_no_training_7:
[----:B------:R-:W0:Y:S01]  /*0000*/  LDC R1, c[0x0][0x28] ;  /* 0x00000a00ff017b82 */ /* 0x000e220000000800 */
[----:B------:R-:W1:Y:S07]  /*0010*/  S2R R17, SR_CTAID.Y ;  /* 0x0000000000117919 */ /* 0x000e6e0000002600 */
[----:B------:R-:W2:Y:S01]  /*0020*/  LDC.64 R4, c[0x0][0x220] ;  /* 0x00008800ff047b82 */ /* 0x000ea20000000a00 */
[----:B------:R-:W-:Y:S01]  /*0030*/  CS2R R18, SRZ ;  /* 0x0000000000127805 */ /* 0x000fe2000001ff00 */
[----:B------:R-:W-:Y:S01]  /*0040*/  ULDC.64 UR4, c[0x0][0x208] ;  /* 0x0000820000047ab9 */ /* 0x000fe20000000a00 */
[----:B------:R-:W3:Y:S01]  /*0050*/  S2R R8, SR_TID.X ;  /* 0x0000000000087919 */ /* 0x000ee20000002100 */
[----:B------:R-:W4:Y:S04]  /*0060*/  S2R R7, SR_CTAID.X ;  /* 0x0000000000077919 */ /* 0x000f280000002500 */
[----:B------:R-:W5:Y:S01]  /*0070*/  LDC.64 R14, c[0x0][0x210] ;  /* 0x00008400ff0e7b82 */ /* 0x000f620000000a00 */
[C---:B-1----:R-:W-:Y:S01]  /*0080*/  IMAD.HI R0, R17.reuse, 0x2aaaaaab, RZ ;  /* 0x2aaaaaab11007827 */ /* 0x042fe200078e02ff */
[----:B------:R-:W-:-:S04]  /*0090*/  ISETP.GE.AND P2, PT, R17, 0x600, PT ;  /* 0x000006001100780c */ /* 0x000fc80003f46270 */
[----:B------:R-:W-:-:S04]  /*00a0*/  SHF.R.U32.HI R3, RZ, 0x1f, R0 ;  /* 0x0000001fff037819 */ /* 0x000fc80000011600 */
[----:B------:R-:W-:Y:S02]  /*00b0*/  LEA.HI.SX32 R6, R0, R3, 0x1a ;  /* 0x0000000300067211 */ /* 0x000fe400078fd2ff */
[----:B------:R-:W1:Y:S03]  /*00c0*/  LDC.64 R2, c[0x0][0x218] ;  /* 0x00008600ff027b82 */ /* 0x000e660000000a00 */
[----:B------:R-:W-:-:S04]  /*00d0*/  IMAD R23, R6, -0x180, R17 ;  /* 0xfffffe8006177824 */ /* 0x000fc800078e0211 */
[----:B--2---:R-:W-:-:S05]  /*00e0*/  IMAD.WIDE R4, R23, 0x4, R4 ;  /* 0x0000000417047825 */ /* 0x004fca00078e0204 */
[----:B------:R2:W5:Y:S01]  /*00f0*/  @!P2 LDG.E.EL R18, desc[UR4][R4.64] ;  /* 0x000000040412a981 */ /* 0x000562000c2e1900 */
[----:B---3--:R-:W-:Y:S01]  /*0100*/  SHF.L.U32 R0, R8, 0x2, RZ ;  /* 0x0000000208007819 */ /* 0x008fe200000006ff */
[----:B------:R-:W-:Y:S01]  /*0110*/  IMAD R11, R6, 0x180000, R23 ;  /* 0x00180000060b7824 */ /* 0x000fe200078e0217 */
[----:B------:R-:W-:Y:S01]  /*0120*/  HFMA2.MMA R16, -RZ, RZ, 0, 0 ;  /* 0x00000000ff107435 */ /* 0x000fe200000001ff */
[----:B------:R-:W-:Y:S02]  /*0130*/  CS2R R20, SRZ ;  /* 0x0000000000147805 */ /* 0x000fe4000001ff00 */
[----:B------:R-:W-:-:S04]  /*0140*/  LOP3.LUT R0, R0, 0x1fc, RZ, 0xc0, !PT ;  /* 0x000001fc00007812 */ /* 0x000fc800078ec0ff */
[----:B----4-:R-:W-:Y:S01]  /*0150*/  LEA R22, R7, R0, 0xa ;  /* 0x0000000007167211 */ /* 0x010fe200078e50ff */
[----:B--2---:R-:W2:Y:S01]  /*0160*/  LDC.64 R4, c[0x0][0x230] ;  /* 0x00008c00ff047b82 */ /* 0x004ea20000000a00 */
[----:B-1----:R-:W-:-:S04]  /*0170*/  IMAD.WIDE R12, R23, 0x4, R2 ;  /* 0x00000004170c7825 */ /* 0x002fc800078e0202 */
[----:B------:R-:W-:Y:S01]  /*0180*/  IMAD R11, R22, 0x180, R11 ;  /* 0x00000180160b7824 */ /* 0x000fe200078e020b */
[----:B------:R1:W3:Y:S02]  /*0190*/  @!P2 LDG.E.EL R21, desc[UR4][R12.64] ;  /* 0x000000040c15a981 */ /* 0x0002e4000c2e1900 */
[----:B------:R-:W4:Y:S01]  /*01a0*/  LDC.64 R2, c[0x0][0x228] ;  /* 0x00008a00ff027b82 */ /* 0x000f220000000a00 */
[--C-:B-----5:R-:W-:Y:S01]  /*01b0*/  IMAD.WIDE R6, R11, 0x4, R14.reuse ;  /* 0x000000040b067825 */ /* 0x120fe200078e020e */
[----:B------:R-:W-:Y:S02]  /*01c0*/  IADD3 R9, R11, 0x180, RZ ;  /* 0x000001800b097810 */ /* 0x000fe40007ffe0ff */
[----:B------:R-:W-:Y:S02]  /*01d0*/  IADD3 R25, R11, 0x300, RZ ;  /* 0x000003000b197810 */ /* 0x000fe40007ffe0ff */
[----:B------:R-:W-:Y:S01]  /*01e0*/  IADD3 R27, R11, 0x480, RZ ;  /* 0x000004800b1b7810 */ /* 0x000fe20007ffe0ff */
[--C-:B------:R-:W-:Y:S01]  /*01f0*/  IMAD.WIDE R8, R9, 0x4, R14.reuse ;  /* 0x0000000409087825 */ /* 0x100fe200078e020e */
[----:B------:R-:W-:Y:S01]  /*0200*/  IADD3 R29, R11, 0x30000, RZ ;  /* 0x000300000b1d7810 */ /* 0x000fe20007ffe0ff */
[----:B------:R-:W-:Y:S01]  /*0210*/  HFMA2.MMA R28, -RZ, RZ, 0, 0 ;  /* 0x00000000ff1c7435 */ /* 0x000fe200000001ff */
[----:B-1----:R-:W-:Y:S01]  /*0220*/  IADD3 R13, R11, 0x30180, RZ ;  /* 0x000301800b0d7810 */ /* 0x002fe20007ffe0ff */
[----:B------:R1:W3:Y:S01]  /*0230*/  @!P2 LDG.E.EL R16, desc[UR4][R6.64] ;  /* 0x000000040610a981 */ /* 0x0002e2000c2e1900 */
[----:B------:R-:W-:Y:S01]  /*0240*/  MOV R0, RZ ;  /* 0x000000ff00007202 */ /* 0x000fe20000000f00 */
[--C-:B------:R-:W-:Y:S01]  /*0250*/  IMAD.WIDE R24, R25, 0x4, R14.reuse ;  /* 0x0000000419187825 */ /* 0x100fe200078e020e */
[----:B------:R-:W-:Y:S01]  /*0260*/  IADD3 R12, R11, 0x30300, RZ ;  /* 0x000303000b0c7810 */ /* 0x000fe20007ffe0ff */
[----:B------:R5:W3:Y:S01]  /*0270*/  @!P2 LDG.E.EL R19, desc[UR4][R8.64] ;  /* 0x000000040813a981 */ /* 0x000ae2000c2e1900 */
[----:B------:R-:W-:Y:S01]  /*0280*/  IADD3 R26, R11, 0x30480, RZ ;  /* 0x000304800b1a7810 */ /* 0x000fe20007ffe0ff */
[----:B------:R-:W-:-:S02]  /*0290*/  IMAD.WIDE R10, R13, 0x4, R14 ;  /* 0x000000040d0a7825 */ /* 0x000fc400078e020e */
[----:B------:R2:W3:Y:S02]  /*02a0*/  @!P2 LDG.E.EL R0, desc[UR4][R24.64] ;  /* 0x000000041800a981 */ /* 0x0004e4000c2e1900 */
[----:B-1----:R-:W-:-:S04]  /*02b0*/  IMAD.WIDE R6, R27, 0x4, R14 ;  /* 0x000000041b067825 */ /* 0x002fc800078e020e */
[--C-:B0----5:R-:W-:Y:S01]  /*02c0*/  IMAD.WIDE R8, R29, 0x4, R14.reuse ;  /* 0x000000041d087825 */ /* 0x121fe200078e020e */
[----:B------:R0:W5:Y:S03]  /*02d0*/  @!P2 LDG.E.EL R20, desc[UR4][R6.64] ;  /* 0x000000040614a981 */ /* 0x000166000c2e1900 */
[--C-:B------:R-:W-:Y:S01]  /*02e0*/  IMAD.WIDE R12, R12, 0x4, R14.reuse ;  /* 0x000000040c0c7825 */ /* 0x100fe200078e020e */
[----:B--2---:R-:W-:Y:S01]  /*02f0*/  CS2R R24, SRZ ;  /* 0x0000000000187805 */ /* 0x004fe2000001ff00 */
[----:B------:R1:W2:Y:S02]  /*0300*/  @!P2 LDG.E.EL R28, desc[UR4][R8.64] ;  /* 0x00000004081ca981 */ /* 0x0002a4000c2e1900 */
[----:B------:R-:W-:Y:S01]  /*0310*/  IMAD.WIDE R14, R26, 0x4, R14 ;  /* 0x000000041a0e7825 */ /* 0x000fe200078e020e */
[----:B------:R-:W-:Y:S02]  /*0320*/  CS2R R26, SRZ ;  /* 0x00000000001a7805 */ /* 0x000fe4000001ff00 */
[----:B------:R-:W2:Y:S01]  /*0330*/  @!P2 LDG.E.EL R25, desc[UR4][R10.64] ;  /* 0x000000040a19a981 */ /* 0x000ea2000c2e1900 */
[C---:B----4-:R-:W-:Y:S01]  /*0340*/  IMAD.WIDE R2, R23.reuse, 0x4, R2 ;  /* 0x0000000417027825 */ /* 0x050fe200078e0202 */
[----:B0-----:R-:W0:Y:S02]  /*0350*/  LDC.64 R6, c[0x0][0x238] ;  /* 0x00008e00ff067b82 */ /* 0x001e240000000a00 */
[----:B------:R-:W4:Y:S01]  /*0360*/  @!P2 LDG.E.EL R26, desc[UR4][R12.64] ;  /* 0x000000040c1aa981 */ /* 0x000f22000c2e1900 */
[----:B------:R-:W-:Y:S01]  /*0370*/  IMAD.WIDE R4, R23, 0x4, R4 ;  /* 0x0000000417047825 */ /* 0x000fe200078e0204 */
[----:B------:R-:W-:-:S02]  /*0380*/  MOV R23, RZ ;  /* 0x000000ff00177202 */ /* 0x000fc40000000f00 */
[----:B------:R-:W4:Y:S04]  /*0390*/  @!P2 LDG.E.EL R24, desc[UR4][R14.64] ;  /* 0x000000040e18a981 */ /* 0x000f28000c2e1900 */
[----:B------:R0:W4:Y:S04]  /*03a0*/  @!P2 LDG.E.EL R23, desc[UR4][R2.64] ;  /* 0x000000040217a981 */ /* 0x000128000c2e1900 */
[----:B------:R0:W4:Y:S01]  /*03b0*/  @!P2 LDG.E.EL R27, desc[UR4][R4.64] ;  /* 0x00000004041ba981 */ /* 0x000122000c2e1900 */
[----:B-1----:R-:W-:Y:S01]  /*03c0*/  HFMA2.MMA R9, -RZ, RZ, 1.625, 0 ;  /* 0x3e800000ff097435 */ /* 0x002fe200000001ff */
[----:B------:R-:W-:-:S04]  /*03d0*/  LEA R17, R17, R22, 0xc ;  /* 0x0000001611117211 */ /* 0x000fc800078e60ff */
[----:B------:R-:W-:Y:S01]  /*03e0*/  IADD3 R29, R17, 0x200, RZ ;  /* 0x00000200111d7810 */ /* 0x000fe20007ffe0ff */
[----:B------:R-:W-:-:S04]  /*03f0*/  FADD R18, R18, 9.9999997473787516356e-06 ;  /* 0x3727c5ac12127421 */ /* 0x000fc80000000000 */
[----:B------:R-:W1:Y:S02]  /*0400*/  MUFU.SQRT R8, R18 ;  /* 0x0000001200087308 */ /* 0x000e640000002000 */
[C---:B-1----:R-:W-:Y:S02]  /*0410*/  FSETP.GT.AND P0, PT, R8.reuse, 8.50705917302346158658e+37, PT ;  /* 0x7e8000000800780b */ /* 0x042fe40003f04000 */
[----:B------:R-:W-:-:S11]  /*0420*/  FSETP.GEU.AND P1, PT, R8, 1.175494350822287508e-38, PT ;  /* 0x008000000800780b */ /* 0x000fd60003f2e000 */
[----:B------:R-:W-:-:S04]  /*0430*/  @P0 FMUL R8, R8, 0.25 ;  /* 0x3e80000008080820 */ /* 0x000fc80000400000 */
[----:B------:R-:W-:-:S06]  /*0440*/  @!P1 FMUL R8, R8, 16777216 ;  /* 0x4b80000008089820 */ /* 0x000fcc0000400000 */
[----:B------:R-:W1:Y:S01]  /*0450*/  MUFU.RCP R8, R8 ;  /* 0x0000000800087308 */ /* 0x000e620000001000 */
[----:B0-----:R-:W-:Y:S01]  /*0460*/  FSEL R3, R9, 1, P0 ;  /* 0x3f80000009037808 */ /* 0x001fe20000000000 */
[----:B---3--:R-:W-:-:S04]  /*0470*/  FADD R15, -R21, R16 ;  /* 0x00000010150f7221 */ /* 0x008fc80000000100 */
[----:B------:R-:W-:Y:S01]  /*0480*/  @!P1 FMUL R3, R3, 16777216 ;  /* 0x4b80000003039820 */ /* 0x000fe20000400000 */
[C---:B------:R-:W-:Y:S01]  /*0490*/  FADD R19, -R21.reuse, R19 ;  /* 0x0000001315137221 */ /* 0x040fe20000000100 */
[C---:B------:R-:W-:Y:S01]  /*04a0*/  FADD R13, -R21.reuse, R0 ;  /* 0x00000000150d7221 */ /* 0x040fe20000000100 */
[C---:B-----5:R-:W-:Y:S01]  /*04b0*/  FADD R11, -R21.reuse, R20 ;  /* 0x00000014150b7221 */ /* 0x060fe20000000100 */
[C---:B--2---:R-:W-:Y:S01]  /*04c0*/  FADD R9, -R21.reuse, R28 ;  /* 0x0000001c15097221 */ /* 0x044fe20000000100 */
[----:B-1----:R-:W-:Y:S01]  /*04d0*/  FMUL R4, R8, R3 ;  /* 0x0000000308047220 */ /* 0x002fe20000400000 */
[----:B------:R-:W-:-:S03]  /*04e0*/  FADD R25, -R21, R25 ;  /* 0x0000001915197221 */ /* 0x000fc60000000100 */
[-C--:B------:R-:W-:Y:S01]  /*04f0*/  FMUL R0, R19, R4.reuse ;  /* 0x0000000413007220 */ /* 0x080fe20000400000 */
[-C--:B------:R-:W-:Y:S01]  /*0500*/  FMUL R10, R13, R4.reuse ;  /* 0x000000040d0a7220 */ /* 0x080fe20000400000 */
[-C--:B------:R-:W-:Y:S01]  /*0510*/  FMUL R12, R11, R4.reuse ;  /* 0x000000040b0c7220 */ /* 0x080fe20000400000 */
[-C--:B------:R-:W-:Y:S01]  /*0520*/  FMUL R8, R15, R4.reuse ;  /* 0x000000040f087220 */ /* 0x080fe20000400000 */
[----:B----4-:R-:W-:Y:S01]  /*0530*/  FADD R5, -R21, R26 ;  /* 0x0000001a15057221 */ /* 0x010fe20000000100 */
[----:B------:R-:W-:Y:S01]  /*0540*/  FMUL R20, R9, R4 ;  /* 0x0000000409147220 */ /* 0x000fe20000400000 */
[----:B------:R-:W-:Y:S01]  /*0550*/  FADD R21, -R21, R24 ;  /* 0x0000001815157221 */ /* 0x000fe20000000100 */
[----:B------:R-:W-:-:S04]  /*0560*/  IMAD.WIDE R2, R17, 0x4, R6 ;  /* 0x0000000411027825 */ /* 0x000fc800078e0206 */
[-CC-:B------:R-:W-:Y:S01]  /*0570*/  FFMA R9, R0, R23.reuse, R27.reuse ;  /* 0x0000001700097223 */ /* 0x180fe2000000001b */
[-CC-:B------:R-:W-:Y:S01]  /*0580*/  FFMA R10, R10, R23.reuse, R27.reuse ;  /* 0x000000170a0a7223 */ /* 0x180fe2000000001b */
[-CC-:B------:R-:W-:Y:S01]  /*0590*/  FFMA R11, R12, R23.reuse, R27.reuse ;  /* 0x000000170c0b7223 */ /* 0x180fe2000000001b */
[-CC-:B------:R-:W-:Y:S01]  /*05a0*/  FFMA R8, R8, R23.reuse, R27.reuse ;  /* 0x0000001708087223 */ /* 0x180fe2000000001b */
[-C--:B------:R-:W-:Y:S01]  /*05b0*/  FMUL R0, R25, R4.reuse ;  /* 0x0000000419007220 */ /* 0x080fe20000400000 */
[-C--:B------:R-:W-:Y:S01]  /*05c0*/  FMUL R22, R5, R4.reuse ;  /* 0x0000000405167220 */ /* 0x080fe20000400000 */
[----:B------:R-:W-:Y:S02]  /*05d0*/  FMUL R4, R21, R4 ;  /* 0x0000000415047220 */ /* 0x000fe40000400000 */
[----:B------:R0:W-:Y:S01]  /*05e0*/  @!P2 STG.E.128 desc[UR4][R2.64], R8 ;  /* 0x000000080200a986 */ /* 0x0001e2000c101d04 */
[-CC-:B------:R-:W-:Y:S01]  /*05f0*/  FFMA R20, R20, R23.reuse, R27.reuse ;  /* 0x0000001714147223 */ /* 0x180fe2000000001b */
[-CC-:B------:R-:W-:Y:S01]  /*0600*/  FFMA R21, R0, R23.reuse, R27.reuse ;  /* 0x0000001700157223 */ /* 0x180fe2000000001b */
[----:B------:R-:W-:Y:S01]  /*0610*/  FFMA R22, R22, R23, R27 ;  /* 0x0000001716167223 */ /* 0x000fe2000000001b */
[----:B------:R-:W-:-:S04]  /*0620*/  IMAD.WIDE R6, R29, 0x4, R6 ;  /* 0x000000041d067825 */ /* 0x000fc800078e0206 */
[----:B------:R-:W-:Y:S01]  /*0630*/  FFMA R23, R4, R23, R27 ;  /* 0x0000001704177223 */ /* 0x000fe2000000001b */
[----:B0-----:R-:W-:Y:S06]  /*0640*/  @P2 EXIT ;  /* 0x000000000000294d */ /* 0x001fec0003800000 */
[----:B------:R-:W-:Y:S01]  /*0650*/  STG.E.128 desc[UR4][R6.64], R20 ;  /* 0x0000001406007986 */ /* 0x000fe2000c101d04 */
[----:B------:R-:W-:Y:S05]  /*0660*/  EXIT ;  /* 0x000000000000794d */ /* 0x000fea0003800000 */
.L_x_0:
[----:B------:R-:W-:-:S00]  /*0670*/  BRA `(.L_x_0) ;  /* 0xfffffffc00fc7947 */ /* 0x000fc0000383ffff */
[----:B------:R-:W-:-:S00]  /*0680*/  NOP ;  /* 0x0000000000007918 */ /* 0x000fc00000000000 */
[----:B------:R-:W-:-:S00]  /*0690*/  NOP ;  /* 0x0000000000007918 */ /* 0x000fc00000000000 */
[----:B------:R-:W-:-:S00]  /*06a0*/  NOP ;  /* 0x0000000000007918 */ /* 0x000fc00000000000 */
[----:B------:R-:W-:-:S00]  /*06b0*/  NOP ;  /* 0x0000000000007918 */ /* 0x000fc00000000000 */
[----:B------:R-:W-:-:S00]  /*06c0*/  NOP ;  /* 0x0000000000007918 */ /* 0x000fc00000000000 */
[----:B------:R-:W-:-:S00]  /*06d0*/  NOP ;  /* 0x0000000000007918 */ /* 0x000fc00000000000 */
[----:B------:R-:W-:-:S00]  /*06e0*/  NOP ;  /* 0x0000000000007918 */ /* 0x000fc00000000000 */
[----:B------:R-:W-:-:S00]  /*06f0*/  NOP ;  /* 0x0000000000007918 */ /* 0x000fc00000000000 */
.L_x_1:


//--------------------- .nv.global.init           --------------------------
	.section	.nv.global.init,"aw",@progbits
.nv.global.init:
	.type		_$_str,@object
	.size		_$_str,(_$_str_$_2 - _$_str)
_$_str:
        /*0000*/ 	.byte	0x5f, 0x5f, 0x43, 0x55, 0x44, 0x41, 0x5f, 0x46, 0x54, 0x5a, 0x00
	.type		_$_str_$_2,@object
	.size		_$_str_$_2,(.L_1 - _$_str_$_2)
_$_str_$_2:
        /*000b*/ 	.byte	0x5f, 0x5f, 0x43, 0x55, 0x44, 0x41, 0x5f, 0x50, 0x52, 0x45, 0x43, 0x5f, 0x53, 0x51, 0x52, 0x54
        /*001b*/ 	.byte	0x00
.L_1:


//--------------------- .nv.constant0.triton_poi_fused__native_batch_norm_legit_no_training_7 --------------------------
	.section	.nv.constant0.triton_poi_fused__native_batch_norm_legit_no_training_7,"a",@progbits
	.sectionflags	@""
	.align	4
.nv.constant0.triton_poi_fused__native_batch_norm_legit_no_training_7:
	.zero		584
